	.headerflags	@"EF_CUDA_TEXMODE_UNIFIED EF_CUDA_64BIT_ADDRESS EF_CUDA_ACCELERATORS EF_CUDA_SM90 EF_CUDA_VIRTUAL_SM(EF_CUDA_SM90)"
	.elftype	@"ET_EXEC"


//--------------------- .nv.info                  --------------------------
	.section	.nv.info,"",@"SHT_CUDA_INFO"
	.align	4


	//----- nvinfo : EIATTR_REGCOUNT
	.align		4
        /*0000*/ 	.byte	0x04, 0x2f
        /*0002*/ 	.short	(.L_1 - .L_0)
	.align		4
.L_0:
        /*0004*/ 	.word	index@(triton_poi_fused_add_convolution_relu_sub_threshold_backward_13)
        /*0008*/ 	.word	0x00000012


	//----- nvinfo : EIATTR_MIN_STACK_SIZE
	.align		4
.L_1:
        /*000c*/ 	.byte	0x04, 0x12
        /*000e*/ 	.short	(.L_3 - .L_2)
	.align		4
.L_2:
        /*0010*/ 	.word	index@(triton_poi_fused_add_convolution_relu_sub_threshold_backward_13)
        /*0014*/ 	.word	0x00000000


	//----- nvinfo : EIATTR_FRAME_SIZE
	.align		4
.L_3:
        /*0018*/ 	.byte	0x04, 0x11
        /*001a*/ 	.short	(.L_5 - .L_4)
	.align		4
.L_4:
        /*001c*/ 	.word	index@(triton_poi_fused_add_convolution_relu_sub_threshold_backward_13)
        /*0020*/ 	.word	0x00000000


	//----- nvinfo : EIATTR_MIN_STACK_SIZE
	.align		4
.L_5:
        /*0024*/ 	.byte	0x04, 0x12
        /*0026*/ 	.short	(.L_7 - .L_6)
	.align		4
.L_6:
        /*0028*/ 	.word	index@(triton_poi_fused_add_convolution_relu_sub_threshold_backward_13)
        /*002c*/ 	.word	0x00000000
.L_7:


//--------------------- .nv.info.triton_poi_fused_add_convolution_relu_sub_threshold_backward_13 --------------------------
	.section	.nv.info.triton_poi_fused_add_convolution_relu_sub_threshold_backward_13,"",@"SHT_CUDA_INFO"
	.sectionflags	@""
	.align	4


	//----- nvinfo : EIATTR_CUDA_API_VERSION
	.align		4
        /*0000*/ 	.byte	0x04, 0x37
        /*0002*/ 	.short	(.L_9 - .L_8)
.L_8:
        /*0004*/ 	.word	0x0000007c


	//----- nvinfo : EIATTR_KPARAM_INFO
	.align		4
.L_9:
        /*0008*/ 	.byte	0x04, 0x17
        /*000a*/ 	.short	(.L_11 - .L_10)
.L_10:
        /*000c*/ 	.word	0x00000000
        /*0010*/ 	.short	0x0005
        /*0012*/ 	.short	0x0028
        /*0014*/ 	.byte	0x00, 0xf0, 0x11, 0x00


	//----- nvinfo : EIATTR_KPARAM_INFO
	.align		4
.L_11:
        /*0018*/ 	.byte	0x04, 0x17
        /*001a*/ 	.short	(.L_13 - .L_12)
.L_12:
        /*001c*/ 	.word	0x00000000
        /*0020*/ 	.short	0x0004
        /*0022*/ 	.short	0x0020
        /*0024*/ 	.byte	0x00, 0xf4, 0x21, 0x00


	//----- nvinfo : EIATTR_KPARAM_INFO
	.align		4
.L_13:
        /*0028*/ 	.byte	0x04, 0x17
        /*002a*/ 	.short	(.L_15 - .L_14)
.L_14:
        /*002c*/ 	.word	0x00000000
        /*0030*/ 	.short	0x0003
        /*0032*/ 	.short	0x0018
        /*0034*/ 	.byte	0x00, 0xf4, 0x21, 0x00


	//----- nvinfo : EIATTR_KPARAM_INFO
	.align		4
.L_15:
        /*0038*/ 	.byte	0x04, 0x17
        /*003a*/ 	.short	(.L_17 - .L_16)
.L_16:
        /*003c*/ 	.word	0x00000000
        /*0040*/ 	.short	0x0002
        /*0042*/ 	.short	0x0010
        /*0044*/ 	.byte	0x00, 0xf4, 0x21, 0x00


	//----- nvinfo : EIATTR_KPARAM_INFO
	.align		4
.L_17:
        /*0048*/ 	.byte	0x04, 0x17
        /*004a*/ 	.short	(.L_19 - .L_18)
.L_18:
        /*004c*/ 	.word	0x00000000
        /*0050*/ 	.short	0x0001
        /*0052*/ 	.short	0x0008
        /*0054*/ 	.byte	0x00, 0xf4, 0x21, 0x00


	//----- nvinfo : EIATTR_KPARAM_INFO
	.align		4
.L_19:
        /*0058*/ 	.byte	0x04, 0x17
        /*005a*/ 	.short	(.L_21 - .L_20)
.L_20:
        /*005c*/ 	.word	0x00000000
        /*0060*/ 	.short	0x0000
        /*0062*/ 	.short	0x0000
        /*0064*/ 	.byte	0x00, 0xf4, 0x21, 0x00


	//----- nvinfo : EIATTR_SPARSE_MMA_MASK
	.align		4
.L_21:
        /*0068*/ 	.byte	0x03, 0x50
        /*006a*/ 	.short	0x0000


	//----- nvinfo : EIATTR_MAXREG_COUNT
	.align		4
        /*006c*/ 	.byte	0x03, 0x1b
        /*006e*/ 	.short	0x00ff


	//----- nvinfo : EIATTR_EXIT_INSTR_OFFSETS
	.align		4
        /*0070*/ 	.byte	0x04, 0x1c
        /*0072*/ 	.short	(.L_23 - .L_22)


	//   ....[0]....
.L_22:
        /*0074*/ 	.word	0x00000210


	//----- nvinfo : EIATTR_REQNTID
	.align		4
.L_23:
        /*0078*/ 	.byte	0x04, 0x10
        /*007a*/ 	.short	(.L_25 - .L_24)
.L_24:
        /*007c*/ 	.word	0x00000080
        /*0080*/ 	.word	0x00000001
        /*0084*/ 	.word	0x00000001


	//----- nvinfo : EIATTR_CBANK_PARAM_SIZE
	.align		4
.L_25:
        /*0088*/ 	.byte	0x03, 0x19
        /*008a*/ 	.short	0x002c


	//----- nvinfo : EIATTR_PARAM_CBANK
	.align		4
        /*008c*/ 	.byte	0x04, 0x0a
        /*008e*/ 	.short	(.L_27 - .L_26)
	.align		4
.L_26:
        /*0090*/ 	.word	index@(.nv.constant0.triton_poi_fused_add_convolution_relu_sub_threshold_backward_13)
        /*0094*/ 	.short	0x0210
        /*0096*/ 	.short	0x002c


	//----- nvinfo : EIATTR_SW_WAR
	.align		4
.L_27:
        /*0098*/ 	.byte	0x04, 0x36
        /*009a*/ 	.short	(.L_29 - .L_28)
.L_28:
        /*009c*/ 	.word	0x00000008
.L_29:


//--------------------- .nv.callgraph             --------------------------
	.section	.nv.callgraph,"",@"SHT_CUDA_CALLGRAPH"
	.align	4
	.sectionentsize	8
	.align		4
        /*0000*/ 	.word	0x00000000
	.align		4
        /*0004*/ 	.word	0xffffffff
	.align		4
        /*0008*/ 	.word	0x00000000
	.align		4
        /*000c*/ 	.word	0xfffffffe
	.align		4
        /*0010*/ 	.word	0x00000000
	.align		4
        /*0014*/ 	.word	0xfffffffd
	.align		4
        /*0018*/ 	.word	0x00000000
	.align		4
        /*001c*/ 	.word	0xfffffffc


//--------------------- .text.triton_poi_fused_add_convolution_relu_sub_threshold_backward_13 --------------------------
	.section	.text.triton_poi_fused_add_convolution_relu_sub_threshold_backward_13,"ax",@progbits
	.align	128
        .global         triton_poi_fused_add_convolution_relu_sub_threshold_backward_13
        .type           triton_poi_fused_add_convolution_relu_sub_threshold_backward_13,@function
        .size           triton_poi_fused_add_convolution_relu_sub_threshold_backward_13,(.L_x_1 - triton_poi_fused_add_convolution_relu_sub_threshold_backward_13)
        .other          triton_poi_fused_add_convolution_relu_sub_threshold_backward_13,@"STO_CUDA_ENTRY STV_DEFAULT"
triton_poi_fused_add_convolution_relu_sub_threshold_backward_13:
.text.triton_poi_fused_add_convolution_relu_sub_threshold_backward_13:
[----:B------:R-:W-:Y:S01]  /*0000*/  LDC R1, c[0x0][0x28] ;  /* 0x00000a00ff017b82 */ /* 0x000fe20000000800 */
[----:B------:R-:W1:Y:S07]  /*0010*/  S2R R0, SR_TID.X ;  /* 0x0000000000007919 */ /* 0x000e6e0000002100 */
[----:B------:R-:W2:Y:S01]  /*0020*/  LDC.64 R2, c[0x0][0x210] ;  /* 0x00008400ff027b82 */ /* 0x000ea20000000a00 */
[----:B------:R-:W-:Y:S01]  /*0030*/  ULDC.64 UR4, c[0x0][0x208] ;  /* 0x0000820000047ab9 */ /* 0x000fe20000000a00 */
[----:B------:R-:W-:Y:S01]  /*0040*/  ULDC.64 UR6, c[0x0][0x230] ;  /* 0x00008c0000067ab9 */ /* 0x000fe20000000a00 */
[----:B------:R-:W3:Y:S05]  /*0050*/  S2R R13, SR_CTAID.X ;  /* 0x00000000000d7919 */ /* 0x000eea0000002500 */
[----:B------:R-:W4:Y:S08]  /*0060*/  LDC.64 R4, c[0x0][0x218] ;  /* 0x00008600ff047b82 */ /* 0x000f300000000a00 */
[----:B------:R-:W5:Y:S01]  /*0070*/  LDC.64 R10, c[0x0][0x228] ;  /* 0x00008a00ff0a7b82 */ /* 0x000f620000000a00 */
[----:B-1----:R-:W-:-:S02]  /*0080*/  LOP3.LUT R0, R0, 0x7f, RZ, 0xc0, !PT ;  /* 0x0000007f00007812 */ /* 0x002fc400078ec0ff */
[----:B---3--:R-:W-:-:S03]  /*0090*/  SHF.R.S32.HI R6, RZ, 0x18, R13 ;  /* 0x00000018ff067819 */ /* 0x008fc6000001140d */
[----:B------:R-:W-:Y:S01]  /*00a0*/  IMAD R13, R13, 0x80, R0 ;  /* 0x000000800d0d7824 */ /* 0x000fe200078e0200 */
[----:B------:R-:W-:-:S03]  /*00b0*/  SGXT R0, R6, 0x1 ;  /* 0x000000010600781a */ /* 0x000fc60000000200 */
[----:B--2---:R-:W-:Y:S01]  /*00c0*/  IMAD.WIDE R2, R13, 0x4, R2 ;  /* 0x000000040d027825 */ /* 0x004fe200078e0202 */
[----:B------:R-:W1:Y:S01]  /*00d0*/  LDC.64 R6, c[0x0][0x220] ;  /* 0x00008800ff067b82 */ /* 0x000e620000000a00 */
[----:B------:R-:W-:-:S04]  /*00e0*/  LEA.HI R0, R0, R13, RZ, 0x6 ;  /* 0x0000000d00007211 */ /* 0x000fc800078f30ff */
[----:B------:R-:W2:Y:S01]  /*00f0*/  LDG.E R2, desc[UR4][R2.64] ;  /* 0x0000000402027981 */ /* 0x000ea2000c1e1900 */
[----:B------:R-:W-:-:S05]  /*0100*/  LOP3.LUT R0, R0, 0xffffffc0, RZ, 0xc0, !PT ;  /* 0xffffffc000007812 */ /* 0x000fca00078ec0ff */
[----:B------:R-:W-:-:S04]  /*0110*/  IMAD.IADD R9, R13, 0x1, -R0 ;  /* 0x000000010d097824 */ /* 0x000fc800078e0a00 */
[----:B----4-:R-:W-:-:S06]  /*0120*/  IMAD.WIDE R4, R9, 0x4, R4 ;  /* 0x0000000409047825 */ /* 0x010fcc00078e0204 */
[----:B------:R-:W2:Y:S04]  /*0130*/  LDG.E.EL R5, desc[UR4][R4.64] ;  /* 0x0000000404057981 */ /* 0x000ea8000c2e1900 */
[----:B-1----:R-:W3:Y:S01]  /*0140*/  LDG.E R6, desc[UR4][R6.64] ;  /* 0x0000000406067981 */ /* 0x002ee2000c1e1900 */
[----:B------:R-:W-:Y:S01]  /*0150*/  IADD3 R8, P1, R13, UR6, RZ ;  /* 0x000000060d087c10 */ /* 0x000fe2000ff3e0ff */
[----:B--2---:R-:W-:-:S04]  /*0160*/  FADD R9, R2, R5 ;  /* 0x0000000502097221 */ /* 0x004fc80000000000 */
[----:B---3--:R-:W-:Y:S01]  /*0170*/  FADD R0, -R6, R9 ;  /* 0x0000000906007221 */ /* 0x008fe20000000100 */
[----:B------:R-:W-:-:S04]  /*0180*/  FSETP.GEU.AND P0, PT, R9, R6, PT ;  /* 0x000000060900720b */ /* 0x000fc80003f0e000 */
[----:B------:R-:W-:Y:S01]  /*0190*/  FSEL R9, R0, RZ, P0 ;  /* 0x000000ff00097208 */ /* 0x000fe20000000000 */
[----:B-----5:R-:W-:-:S03]  /*01a0*/  IMAD.WIDE R2, R13, 0x4, R10 ;  /* 0x000000040d027825 */ /* 0x020fc600078e020a */
[----:B------:R-:W-:Y:S01]  /*01b0*/  FSETP.GTU.AND P0, PT, R9, RZ, PT ;  /* 0x000000ff0900720b */ /* 0x000fe20003f0c000 */
[----:B------:R-:W-:Y:S01]  /*01c0*/  FADD R15, R6, R9 ;  /* 0x00000009060f7221 */ /* 0x000fe20000000000 */
[----:B------:R-:W-:Y:S02]  /*01d0*/  LEA.HI.X.SX32 R9, R13, UR7, 0x1, P1 ;  /* 0x000000070d097c11 */ /* 0x000fe400088f0eff */
[----:B------:R-:W-:Y:S02]  /*01e0*/  SEL R5, RZ, 0x1, P0 ;  /* 0x00000001ff057807 */ /* 0x000fe40000000000 */
[----:B------:R-:W-:Y:S04]  /*01f0*/  STG.E desc[UR4][R2.64], R15 ;  /* 0x0000000f02007986 */ /* 0x000fe8000c101904 */
[----:B------:R-:W-:Y:S01]  /*0200*/  STG.E.U8 desc[UR4][R8.64], R5 ;  /* 0x0000000508007986 */ /* 0x000fe2000c101104 */
[----:B------:R-:W-:Y:S05]  /*0210*/  EXIT ;  /* 0x000000000000794d */ /* 0x000fea0003800000 */
.L_x_0:
[----:B------:R-:W-:-:S00]  /*0220*/  BRA `(.L_x_0) ;  /* 0xfffffffc00fc7947 */ /* 0x000fc0000383ffff */
[----:B------:R-:W-:-:S00]  /*0230*/  NOP ;  /* 0x0000000000007918 */ /* 0x000fc00000000000 */
        /* <DEDUP_REMOVED lines=12> */
.L_x_1:


//--------------------- .nv.constant0.triton_poi_fused_add_convolution_relu_sub_threshold_backward_13 --------------------------
	.section	.nv.constant0.triton_poi_fused_add_convolution_relu_sub_threshold_backward_13,"a",@progbits
	.sectionflags	@""
	.align	4
.nv.constant0.triton_poi_fused_add_convolution_relu_sub_threshold_backward_13:
	.zero		572
